	.headerflags	@"EF_CUDA_TEXMODE_UNIFIED EF_CUDA_64BIT_ADDRESS EF_CUDA_ACCELERATORS EF_CUDA_SM90 EF_CUDA_VIRTUAL_SM(EF_CUDA_SM90)"
	.elftype	@"ET_EXEC"


//--------------------- .nv.info                  --------------------------
	.section	.nv.info,"",@"SHT_CUDA_INFO"
	.align	4


	//----- nvinfo : EIATTR_REGCOUNT
	.align		4
        /*0000*/ 	.byte	0x04, 0x2f
        /*0002*/ 	.short	(.L_1 - .L_0)
	.align		4
.L_0:
        /*0004*/ 	.word	index@(triton_poi_fused_convolution_39)
        /*0008*/ 	.word	0x00000012


	//----- nvinfo : EIATTR_MIN_STACK_SIZE
	.align		4
.L_1:
        /*000c*/ 	.byte	0x04, 0x12
        /*000e*/ 	.short	(.L_3 - .L_2)
	.align		4
.L_2:
        /*0010*/ 	.word	index@(triton_poi_fused_convolution_39)
        /*0014*/ 	.word	0x00000000


	//----- nvinfo : EIATTR_FRAME_SIZE
	.align		4
.L_3:
        /*0018*/ 	.byte	0x04, 0x11
        /*001a*/ 	.short	(.L_5 - .L_4)
	.align		4
.L_4:
        /*001c*/ 	.word	index@(triton_poi_fused_convolution_39)
        /*0020*/ 	.word	0x00000000


	//----- nvinfo : EIATTR_MIN_STACK_SIZE
	.align		4
.L_5:
        /*0024*/ 	.byte	0x04, 0x12
        /*0026*/ 	.short	(.L_7 - .L_6)
	.align		4
.L_6:
        /*0028*/ 	.word	index@(triton_poi_fused_convolution_39)
        /*002c*/ 	.word	0x00000000
.L_7:


//--------------------- .nv.info.triton_poi_fused_convolution_39 --------------------------
	.section	.nv.info.triton_poi_fused_convolution_39,"",@"SHT_CUDA_INFO"
	.sectionflags	@""
	.align	4


	//----- nvinfo : EIATTR_CUDA_API_VERSION
	.align		4
        /*0000*/ 	.byte	0x04, 0x37
        /*0002*/ 	.short	(.L_9 - .L_8)
.L_8:
        /*0004*/ 	.word	0x0000007c


	//----- nvinfo : EIATTR_KPARAM_INFO
	.align		4
.L_9:
        /*0008*/ 	.byte	0x04, 0x17
        /*000a*/ 	.short	(.L_11 - .L_10)
.L_10:
        /*000c*/ 	.word	0x00000000
        /*0010*/ 	.short	0x0002
        /*0012*/ 	.short	0x0010
        /*0014*/ 	.byte	0x00, 0xf0, 0x11, 0x00


	//----- nvinfo : EIATTR_KPARAM_INFO
	.align		4
.L_11:
        /*0018*/ 	.byte	0x04, 0x17
        /*001a*/ 	.short	(.L_13 - .L_12)
.L_12:
        /*001c*/ 	.word	0x00000000
        /*0020*/ 	.short	0x0001
        /*0022*/ 	.short	0x0008
        /*0024*/ 	.byte	0x00, 0xf4, 0x21, 0x00


	//----- nvinfo : EIATTR_KPARAM_INFO
	.align		4
.L_13:
        /*0028*/ 	.byte	0x04, 0x17
        /*002a*/ 	.short	(.L_15 - .L_14)
.L_14:
        /*002c*/ 	.word	0x00000000
        /*0030*/ 	.short	0x0000
        /*0032*/ 	.short	0x0000
        /*0034*/ 	.byte	0x00, 0xf4, 0x21, 0x00


	//----- nvinfo : EIATTR_SPARSE_MMA_MASK
	.align		4
.L_15:
        /*0038*/ 	.byte	0x03, 0x50
        /*003a*/ 	.short	0x0000


	//----- nvinfo : EIATTR_MAXREG_COUNT
	.align		4
        /*003c*/ 	.byte	0x03, 0x1b
        /*003e*/ 	.short	0x00ff


	//----- nvinfo : EIATTR_EXIT_INSTR_OFFSETS
	.align		4
        /*0040*/ 	.byte	0x04, 0x1c
        /*0042*/ 	.short	(.L_17 - .L_16)


	//   ....[0]....
.L_16:
        /*0044*/ 	.word	0x00000260


	//----- nvinfo : EIATTR_REQNTID
	.align		4
.L_17:
        /*0048*/ 	.byte	0x04, 0x10
        /*004a*/ 	.short	(.L_19 - .L_18)
.L_18:
        /*004c*/ 	.word	0x00000080
        /*0050*/ 	.word	0x00000001
        /*0054*/ 	.word	0x00000001


	//----- nvinfo : EIATTR_CBANK_PARAM_SIZE
	.align		4
.L_19:
        /*0058*/ 	.byte	0x03, 0x19
        /*005a*/ 	.short	0x0014


	//----- nvinfo : EIATTR_PARAM_CBANK
	.align		4
        /*005c*/ 	.byte	0x04, 0x0a
        /*005e*/ 	.short	(.L_21 - .L_20)
	.align		4
.L_20:
        /*0060*/ 	.word	index@(.nv.constant0.triton_poi_fused_convolution_39)
        /*0064*/ 	.short	0x0210
        /*0066*/ 	.short	0x0014


	//----- nvinfo : EIATTR_SW_WAR
	.align		4
.L_21:
        /*0068*/ 	.byte	0x04, 0x36
        /*006a*/ 	.short	(.L_23 - .L_22)
.L_22:
        /*006c*/ 	.word	0x00000008
.L_23:


//--------------------- .nv.callgraph             --------------------------
	.section	.nv.callgraph,"",@"SHT_CUDA_CALLGRAPH"
	.align	4
	.sectionentsize	8
	.align		4
        /*0000*/ 	.word	0x00000000
	.align		4
        /*0004*/ 	.word	0xffffffff
	.align		4
        /*0008*/ 	.word	0x00000000
	.align		4
        /*000c*/ 	.word	0xfffffffe
	.align		4
        /*0010*/ 	.word	0x00000000
	.align		4
        /*0014*/ 	.word	0xfffffffd
	.align		4
        /*0018*/ 	.word	0x00000000
	.align		4
        /*001c*/ 	.word	0xfffffffc


//--------------------- .text.triton_poi_fused_convolution_39 --------------------------
	.section	.text.triton_poi_fused_convolution_39,"ax",@progbits
	.align	128
        .global         triton_poi_fused_convolution_39
        .type           triton_poi_fused_convolution_39,@function
        .size           triton_poi_fused_convolution_39,(.L_x_1 - triton_poi_fused_convolution_39)
        .other          triton_poi_fused_convolution_39,@"STO_CUDA_ENTRY STV_DEFAULT"
triton_poi_fused_convolution_39:
.text.triton_poi_fused_convolution_39:
[----:B------:R-:W-:Y:S01]  /*0000*/  LDC R1, c[0x0][0x28] ;  /* 0x00000a00ff017b82 */ /* 0x000fe20000000800 */
[----:B------:R-:W1:Y:S07]  /*0010*/  S2R R0, SR_TID.X ;  /* 0x0000000000007919 */ /* 0x000e6e0000002100 */
[----:B------:R-:W2:Y:S01]  /*0020*/  LDC.64 R2, c[0x0][0x218] ;  /* 0x00008600ff027b82 */ /* 0x000ea20000000a00 */
[----:B------:R-:W-:Y:S01]  /*0030*/  ULDC.64 UR4, c[0x0][0x208] ;  /* 0x0000820000047ab9 */ /* 0x000fe20000000a00 */
[----:B------:R-:W3:Y:S06]  /*0040*/  S2R R5, SR_CTAID.X ;  /* 0x0000000000057919 */ /* 0x000eec0000002500 */
[----:B------:R-:W4:Y:S01]  /*0050*/  LDC.64 R8, c[0x0][0x210] ;  /* 0x00008400ff087b82 */ /* 0x000f220000000a00 */
[----:B-1----:R-:W-:-:S02]  /*0060*/  SHF.L.U32 R0, R0, 0x2, RZ ;  /* 0x0000000200007819 */ /* 0x002fc400000006ff */
[----:B---3--:R-:W-:Y:S02]  /*0070*/  SHF.R.S32.HI R4, RZ, 0x15, R5 ;  /* 0x00000015ff047819 */ /* 0x008fe40000011405 */
[----:B------:R-:W-:Y:S02]  /*0080*/  LOP3.LUT R0, R0, 0x1fc, RZ, 0xc0, !PT ;  /* 0x000001fc00007812 */ /* 0x000fe400078ec0ff */
[----:B------:R-:W-:Y:S02]  /*0090*/  SGXT R4, R4, 0x1 ;  /* 0x000000010404781a */ /* 0x000fe40000000200 */
[----:B------:R-:W-:-:S04]  /*00a0*/  LEA R5, R5, R0, 0xa ;  /* 0x0000000005057211 */ /* 0x000fc800078e50ff */
[----:B------:R-:W-:Y:S01]  /*00b0*/  LEA.HI R4, R4, R5, RZ, 0xc ;  /* 0x0000000504047211 */ /* 0x000fe200078f60ff */
[----:B----4-:R-:W-:-:S04]  /*00c0*/  IMAD.WIDE R8, R5, 0x4, R8 ;  /* 0x0000000405087825 */ /* 0x010fc800078e0208 */
[----:B------:R-:W-:Y:S01]  /*00d0*/  VIADD R0, R4, 0x200 ;  /* 0x0000020004007836 */ /* 0x000fe20000000000 */
[----:B------:R-:W-:-:S04]  /*00e0*/  SHF.R.S32.HI R4, RZ, 0xc, R4 ;  /* 0x0000000cff047819 */ /* 0x000fc80000011404 */
[----:B------:R-:W-:Y:S02]  /*00f0*/  SHF.R.S32.HI R0, RZ, 0xc, R0 ;  /* 0x0000000cff007819 */ /* 0x000fe40000011400 */
[----:B------:R-:W-:Y:S02]  /*0100*/  LEA.HI R6, R4, R4, RZ, 0x5 ;  /* 0x0000000404067211 */ /* 0x000fe400078f28ff */
[----:B------:R-:W-:Y:S02]  /*0110*/  LEA.HI R10, R0, R0, RZ, 0x5 ;  /* 0x00000000000a7211 */ /* 0x000fe400078f28ff */
[----:B------:R-:W-:Y:S02]  /*0120*/  LOP3.LUT R7, R6, 0xffffffe0, RZ, 0xc0, !PT ;  /* 0xffffffe006077812 */ /* 0x000fe400078ec0ff */
[----:B------:R-:W-:Y:S02]  /*0130*/  LOP3.LUT R11, R10, 0xffffffe0, RZ, 0xc0, !PT ;  /* 0xffffffe00a0b7812 */ /* 0x000fe400078ec0ff */
[----:B------:R-:W-:-:S03]  /*0140*/  IADD3 R7, R4, -R7, RZ ;  /* 0x8000000704077210 */ /* 0x000fc60007ffe0ff */
[----:B------:R-:W-:Y:S02]  /*0150*/  IMAD.IADD R13, R0, 0x1, -R11 ;  /* 0x00000001000d7824 */ /* 0x000fe400078e0a0b */
[--C-:B--2---:R-:W-:Y:S02]  /*0160*/  IMAD.WIDE R10, R7, 0x4, R2.reuse ;  /* 0x00000004070a7825 */ /* 0x104fe400078e0202 */
[----:B------:R-:W2:Y:S02]  /*0170*/  LDG.E.128 R4, desc[UR4][R8.64] ;  /* 0x0000000408047981 */ /* 0x000ea4000c1e1d00 */
[----:B------:R-:W-:Y:S02]  /*0180*/  IMAD.WIDE R2, R13, 0x4, R2 ;  /* 0x000000040d027825 */ /* 0x000fe400078e0202 */
[----:B------:R-:W2:Y:S04]  /*0190*/  LDG.E.EL R10, desc[UR4][R10.64] ;  /* 0x000000040a0a7981 */ /* 0x000ea8000c2e1900 */
[----:B------:R-:W3:Y:S04]  /*01a0*/  LDG.E.EL R2, desc[UR4][R2.64] ;  /* 0x0000000402027981 */ /* 0x000ee8000c2e1900 */
[----:B------:R-:W3:Y:S01]  /*01b0*/  LDG.E.128 R12, desc[UR4][R8.64+0x800] ;  /* 0x00080004080c7981 */ /* 0x000ee2000c1e1d00 */
[--C-:B--2---:R-:W-:Y:S01]  /*01c0*/  FADD R4, R4, R10.reuse ;  /* 0x0000000a04047221 */ /* 0x104fe20000000000 */
[--C-:B------:R-:W-:Y:S01]  /*01d0*/  FADD R5, R5, R10.reuse ;  /* 0x0000000a05057221 */ /* 0x100fe20000000000 */
[--C-:B------:R-:W-:Y:S01]  /*01e0*/  FADD R6, R6, R10.reuse ;  /* 0x0000000a06067221 */ /* 0x100fe20000000000 */
[----:B------:R-:W-:Y:S01]  /*01f0*/  FADD R7, R7, R10 ;  /* 0x0000000a07077221 */ /* 0x000fe20000000000 */
[--C-:B---3--:R-:W-:Y:S01]  /*0200*/  FADD R12, R12, R2.reuse ;  /* 0x000000020c0c7221 */ /* 0x108fe20000000000 */
[--C-:B------:R-:W-:Y:S01]  /*0210*/  FADD R13, R13, R2.reuse ;  /* 0x000000020d0d7221 */ /* 0x100fe20000000000 */
[--C-:B------:R-:W-:Y:S01]  /*0220*/  FADD R14, R14, R2.reuse ;  /* 0x000000020e0e7221 */ /* 0x100fe20000000000 */
[----:B------:R-:W-:Y:S01]  /*0230*/  FADD R15, R15, R2 ;  /* 0x000000020f0f7221 */ /* 0x000fe20000000000 */
[----:B------:R-:W-:Y:S04]  /*0240*/  STG.E.128 desc[UR4][R8.64], R4 ;  /* 0x0000000408007986 */ /* 0x000fe8000c101d04 */
[----:B------:R-:W-:Y:S01]  /*0250*/  STG.E.128 desc[UR4][R8.64+0x800], R12 ;  /* 0x0008000c08007986 */ /* 0x000fe2000c101d04 */
[----:B------:R-:W-:Y:S05]  /*0260*/  EXIT ;  /* 0x000000000000794d */ /* 0x000fea0003800000 */
.L_x_0:
[----:B------:R-:W-:-:S00]  /*0270*/  BRA `(.L_x_0) ;  /* 0xfffffffc00fc7947 */ /* 0x000fc0000383ffff */
[----:B------:R-:W-:-:S00]  /*0280*/  NOP ;  /* 0x0000000000007918 */ /* 0x000fc00000000000 */
[----:B------:R-:W-:-:S00]  /*0290*/  NOP ;  /* 0x0000000000007918 */ /* 0x000fc00000000000 */
[----:B------:R-:W-:-:S00]  /*02a0*/  NOP ;  /* 0x0000000000007918 */ /* 0x000fc00000000000 */
[----:B------:R-:W-:-:S00]  /*02b0*/  NOP ;  /* 0x0000000000007918 */ /* 0x000fc00000000000 */
[----:B------:R-:W-:-:S00]  /*02c0*/  NOP ;  /* 0x0000000000007918 */ /* 0x000fc00000000000 */
[----:B------:R-:W-:-:S00]  /*02d0*/  NOP ;  /* 0x0000000000007918 */ /* 0x000fc00000000000 */
[----:B------:R-:W-:-:S00]  /*02e0*/  NOP ;  /* 0x0000000000007918 */ /* 0x000fc00000000000 */
[----:B------:R-:W-:-:S00]  /*02f0*/  NOP ;  /* 0x0000000000007918 */ /* 0x000fc00000000000 */
.L_x_1:


//--------------------- .nv.constant0.triton_poi_fused_convolution_39 --------------------------
	.section	.nv.constant0.triton_poi_fused_convolution_39,"a",@progbits
	.sectionflags	@""
	.align	4
.nv.constant0.triton_poi_fused_convolution_39:
	.zero		548
